//
// Generated by NVIDIA NVVM Compiler
//
// Compiler Build ID: CL-36424714
// Cuda compilation tools, release 13.0, V13.0.88
// Based on NVVM 20.0.0
//

.version 9.0
.target sm_100
.address_size 64

	// .globl	_Z17matrixMultiplyGPUPfS_S_i
// _ZZ19matrixMultiplyTiledPfS_S_iE4ds_A has been demoted
// _ZZ19matrixMultiplyTiledPfS_S_iE4ds_B has been demoted

.visible .entry _Z17matrixMultiplyGPUPfS_S_i(
	.param .u64 .ptr .align 1 _Z17matrixMultiplyGPUPfS_S_i_param_0,
	.param .u64 .ptr .align 1 _Z17matrixMultiplyGPUPfS_S_i_param_1,
	.param .u64 .ptr .align 1 _Z17matrixMultiplyGPUPfS_S_i_param_2,
	.param .u32 _Z17matrixMultiplyGPUPfS_S_i_param_3
)
{
	.reg .pred 	%p<10>;
	.reg .b32 	%r<40>;
	.reg .b32 	%f<67>;
	.reg .b64 	%rd<67>;

	ld.param.u64 	%rd14, [_Z17matrixMultiplyGPUPfS_S_i_param_0];
	ld.param.u64 	%rd15, [_Z17matrixMultiplyGPUPfS_S_i_param_1];
	ld.param.u32 	%r18, [_Z17matrixMultiplyGPUPfS_S_i_param_3];
	cvta.to.global.u64 	%rd1, %rd15;
	cvta.to.global.u64 	%rd2, %rd14;
	mov.u32 	%r19, %ctaid.y;
	mov.u32 	%r20, %ntid.y;
	mov.u32 	%r21, %tid.y;
	mad.lo.s32 	%r1, %r19, %r20, %r21;
	mov.u32 	%r22, %ctaid.x;
	mov.u32 	%r23, %ntid.x;
	mov.u32 	%r24, %tid.x;
	mad.lo.s32 	%r2, %r22, %r23, %r24;
	max.s32 	%r25, %r1, %r2;
	setp.ge.s32 	%p1, %r25, %r18;
	@%p1 bra 	$L__BB0_13;
	mul.lo.s32 	%r3, %r18, %r1;
	and.b32  	%r4, %r18, 7;
	setp.lt.u32 	%p2, %r18, 8;
	mov.f32 	%f66, 0f00000000;
	mov.b32 	%r38, 0;
	@%p2 bra 	$L__BB0_4;
	and.b32  	%r38, %r18, 2147483640;
	neg.s32 	%r36, %r38;
	mul.wide.s32 	%rd16, %r18, 4;
	add.s64 	%rd3, %rd1, %rd16;
	shl.b32 	%r7, %r18, 3;
	mul.wide.s32 	%rd17, %r18, 8;
	add.s64 	%rd4, %rd1, %rd17;
	mul.wide.s32 	%rd18, %r18, 12;
	add.s64 	%rd5, %rd1, %rd18;
	mul.wide.s32 	%rd19, %r18, 16;
	add.s64 	%rd6, %rd1, %rd19;
	mul.wide.s32 	%rd20, %r18, 20;
	add.s64 	%rd7, %rd1, %rd20;
	mul.wide.s32 	%rd21, %r18, 24;
	add.s64 	%rd8, %rd1, %rd21;
	mul.wide.s32 	%rd22, %r18, 28;
	add.s64 	%rd9, %rd1, %rd22;
	mul.wide.u32 	%rd23, %r3, 4;
	add.s64 	%rd24, %rd23, %rd2;
	add.s64 	%rd66, %rd24, 16;
	mov.f32 	%f66, 0f00000000;
	mov.u32 	%r35, %r2;
$L__BB0_3:
	.pragma "nounroll";
	mul.wide.s32 	%rd25, %r35, 4;
	add.s64 	%rd26, %rd3, %rd25;
	add.s64 	%rd27, %rd4, %rd25;
	add.s64 	%rd28, %rd5, %rd25;
	add.s64 	%rd29, %rd6, %rd25;
	add.s64 	%rd30, %rd7, %rd25;
	add.s64 	%rd31, %rd8, %rd25;
	add.s64 	%rd32, %rd9, %rd25;
	add.s64 	%rd33, %rd1, %rd25;
	ld.global.f32 	%f16, [%rd66+-16];
	ld.global.f32 	%f17, [%rd33];
	fma.rn.f32 	%f18, %f16, %f17, %f66;
	ld.global.f32 	%f19, [%rd66+-12];
	ld.global.f32 	%f20, [%rd26];
	fma.rn.f32 	%f21, %f19, %f20, %f18;
	ld.global.f32 	%f22, [%rd66+-8];
	ld.global.f32 	%f23, [%rd27];
	fma.rn.f32 	%f24, %f22, %f23, %f21;
	ld.global.f32 	%f25, [%rd66+-4];
	ld.global.f32 	%f26, [%rd28];
	fma.rn.f32 	%f27, %f25, %f26, %f24;
	ld.global.f32 	%f28, [%rd66];
	ld.global.f32 	%f29, [%rd29];
	fma.rn.f32 	%f30, %f28, %f29, %f27;
	ld.global.f32 	%f31, [%rd66+4];
	ld.global.f32 	%f32, [%rd30];
	fma.rn.f32 	%f33, %f31, %f32, %f30;
	ld.global.f32 	%f34, [%rd66+8];
	ld.global.f32 	%f35, [%rd31];
	fma.rn.f32 	%f36, %f34, %f35, %f33;
	ld.global.f32 	%f37, [%rd66+12];
	ld.global.f32 	%f38, [%rd32];
	fma.rn.f32 	%f66, %f37, %f38, %f36;
	add.s32 	%r36, %r36, 8;
	add.s32 	%r35, %r35, %r7;
	add.s64 	%rd66, %rd66, 32;
	setp.ne.s32 	%p3, %r36, 0;
	@%p3 bra 	$L__BB0_3;
$L__BB0_4:
	setp.eq.s32 	%p4, %r4, 0;
	@%p4 bra 	$L__BB0_12;
	and.b32  	%r13, %r18, 3;
	setp.lt.u32 	%p5, %r4, 4;
	@%p5 bra 	$L__BB0_7;
	add.s32 	%r27, %r38, %r3;
	mul.wide.u32 	%rd34, %r27, 4;
	add.s64 	%rd35, %rd2, %rd34;
	ld.global.f32 	%f40, [%rd35];
	mad.lo.s32 	%r28, %r38, %r18, %r2;
	mul.wide.s32 	%rd36, %r28, 4;
	add.s64 	%rd37, %rd1, %rd36;
	ld.global.f32 	%f41, [%rd37];
	fma.rn.f32 	%f42, %f40, %f41, %f66;
	cvt.u64.u32 	%rd38, %r3;
	cvt.u64.u32 	%rd39, %r38;
	add.s64 	%rd40, %rd39, %rd38;
	shl.b64 	%rd41, %rd40, 2;
	add.s64 	%rd42, %rd2, %rd41;
	ld.global.f32 	%f43, [%rd42+4];
	mul.wide.s32 	%rd43, %r18, 4;
	add.s64 	%rd44, %rd37, %rd43;
	ld.global.f32 	%f44, [%rd44];
	fma.rn.f32 	%f45, %f43, %f44, %f42;
	ld.global.f32 	%f46, [%rd42+8];
	add.s64 	%rd45, %rd44, %rd43;
	ld.global.f32 	%f47, [%rd45];
	fma.rn.f32 	%f48, %f46, %f47, %f45;
	ld.global.f32 	%f49, [%rd42+12];
	add.s64 	%rd46, %rd45, %rd43;
	ld.global.f32 	%f50, [%rd46];
	fma.rn.f32 	%f66, %f49, %f50, %f48;
	add.s32 	%r38, %r38, 4;
$L__BB0_7:
	setp.eq.s32 	%p6, %r13, 0;
	@%p6 bra 	$L__BB0_12;
	setp.eq.s32 	%p7, %r13, 1;
	@%p7 bra 	$L__BB0_10;
	add.s32 	%r29, %r38, %r3;
	mul.wide.u32 	%rd47, %r29, 4;
	add.s64 	%rd48, %rd2, %rd47;
	ld.global.f32 	%f52, [%rd48];
	mad.lo.s32 	%r30, %r38, %r18, %r2;
	mul.wide.s32 	%rd49, %r30, 4;
	add.s64 	%rd50, %rd1, %rd49;
	ld.global.f32 	%f53, [%rd50];
	fma.rn.f32 	%f54, %f52, %f53, %f66;
	cvt.u64.u32 	%rd51, %r3;
	cvt.u64.u32 	%rd52, %r38;
	add.s64 	%rd53, %rd52, %rd51;
	shl.b64 	%rd54, %rd53, 2;
	add.s64 	%rd55, %rd2, %rd54;
	ld.global.f32 	%f55, [%rd55+4];
	mul.wide.s32 	%rd56, %r18, 4;
	add.s64 	%rd57, %rd50, %rd56;
	ld.global.f32 	%f56, [%rd57];
	fma.rn.f32 	%f66, %f55, %f56, %f54;
	add.s32 	%r38, %r38, 2;
$L__BB0_10:
	and.b32  	%r31, %r18, 1;
	setp.eq.b32 	%p8, %r31, 1;
	not.pred 	%p9, %p8;
	@%p9 bra 	$L__BB0_12;
	add.s32 	%r32, %r38, %r3;
	mul.wide.u32 	%rd58, %r32, 4;
	add.s64 	%rd59, %rd2, %rd58;
	ld.global.f32 	%f57, [%rd59];
	mad.lo.s32 	%r33, %r38, %r18, %r2;
	mul.wide.s32 	%rd60, %r33, 4;
	add.s64 	%rd61, %rd1, %rd60;
	ld.global.f32 	%f58, [%rd61];
	fma.rn.f32 	%f66, %f57, %f58, %f66;
$L__BB0_12:
	ld.param.u64 	%rd65, [_Z17matrixMultiplyGPUPfS_S_i_param_2];
	add.s32 	%r34, %r3, %r2;
	cvta.to.global.u64 	%rd62, %rd65;
	mul.wide.s32 	%rd63, %r34, 4;
	add.s64 	%rd64, %rd62, %rd63;
	st.global.f32 	[%rd64], %f66;
$L__BB0_13:
	ret;

}
	// .globl	_Z19matrixMultiplyTiledPfS_S_i
.visible .entry _Z19matrixMultiplyTiledPfS_S_i(
	.param .u64 .ptr .align 1 _Z19matrixMultiplyTiledPfS_S_i_param_0,
	.param .u64 .ptr .align 1 _Z19matrixMultiplyTiledPfS_S_i_param_1,
	.param .u64 .ptr .align 1 _Z19matrixMultiplyTiledPfS_S_i_param_2,
	.param .u32 _Z19matrixMultiplyTiledPfS_S_i_param_3
)
{
	.reg .pred 	%p<10>;
	.reg .b32 	%r<42>;
	.reg .b32 	%f<63>;
	.reg .b64 	%rd<13>;
	// demoted variable
	.shared .align 4 .b8 _ZZ19matrixMultiplyTiledPfS_S_iE4ds_A[1024];
	// demoted variable
	.shared .align 4 .b8 _ZZ19matrixMultiplyTiledPfS_S_iE4ds_B[1024];
	ld.param.u64 	%rd4, [_Z19matrixMultiplyTiledPfS_S_i_param_0];
	ld.param.u64 	%rd5, [_Z19matrixMultiplyTiledPfS_S_i_param_1];
	ld.param.u64 	%rd6, [_Z19matrixMultiplyTiledPfS_S_i_param_2];
	ld.param.u32 	%r24, [_Z19matrixMultiplyTiledPfS_S_i_param_3];
	mov.u32 	%r25, %ctaid.x;
	mov.u32 	%r26, %ctaid.y;
	mov.u32 	%r37, %tid.x;
	mov.u32 	%r39, %tid.y;
	shl.b32 	%r27, %r26, 4;
	add.s32 	%r3, %r27, %r39;
	shl.b32 	%r4, %r25, 4;
	add.s32 	%r5, %r4, %r37;
	setp.lt.s32 	%p1, %r24, 1;
	mov.f32 	%f62, 0f00000000;
	@%p1 bra 	$L__BB1_7;
	add.s32 	%r28, %r24, 15;
	shr.u32 	%r29, %r28, 4;
	shl.b32 	%r30, %r39, 6;
	mov.u32 	%r31, _ZZ19matrixMultiplyTiledPfS_S_iE4ds_A;
	add.s32 	%r6, %r31, %r30;
	shl.b32 	%r32, %r37, 2;
	add.s32 	%r7, %r6, %r32;
	mov.u32 	%r33, _ZZ19matrixMultiplyTiledPfS_S_iE4ds_B;
	add.s32 	%r9, %r33, %r32;
	add.s32 	%r8, %r9, %r30;
	neg.s32 	%r41, %r29;
	mad.lo.s32 	%r34, %r39, %r24, %r37;
	add.s32 	%r40, %r34, %r4;
	shl.b32 	%r12, %r24, 4;
	mad.lo.s32 	%r38, %r24, %r3, %r37;
	cvta.to.global.u64 	%rd1, %rd4;
	cvta.to.global.u64 	%rd2, %rd5;
	mov.f32 	%f62, 0f00000000;
$L__BB1_2:
	setp.ge.u32 	%p2, %r3, %r24;
	mul.wide.s32 	%rd7, %r38, 4;
	add.s64 	%rd3, %rd1, %rd7;
	setp.ge.s32 	%p3, %r37, %r24;
	mov.f32 	%f60, 0f00000000;
	or.pred  	%p4, %p2, %p3;
	@%p4 bra 	$L__BB1_4;
	ld.global.f32 	%f60, [%rd3];
$L__BB1_4:
	setp.ge.u32 	%p5, %r5, %r24;
	st.shared.f32 	[%r7], %f60;
	setp.ge.s32 	%p6, %r39, %r24;
	mov.f32 	%f61, 0f00000000;
	or.pred  	%p7, %p5, %p6;
	@%p7 bra 	$L__BB1_6;
	mul.wide.u32 	%rd8, %r40, 4;
	add.s64 	%rd9, %rd2, %rd8;
	ld.global.f32 	%f61, [%rd9];
$L__BB1_6:
	st.shared.f32 	[%r8], %f61;
	bar.sync 	0;
	ld.shared.f32 	%f12, [%r6];
	ld.shared.f32 	%f13, [%r9];
	fma.rn.f32 	%f14, %f12, %f13, %f62;
	ld.shared.f32 	%f15, [%r6+4];
	ld.shared.f32 	%f16, [%r9+64];
	fma.rn.f32 	%f17, %f15, %f16, %f14;
	ld.shared.f32 	%f18, [%r6+8];
	ld.shared.f32 	%f19, [%r9+128];
	fma.rn.f32 	%f20, %f18, %f19, %f17;
	ld.shared.f32 	%f21, [%r6+12];
	ld.shared.f32 	%f22, [%r9+192];
	fma.rn.f32 	%f23, %f21, %f22, %f20;
	ld.shared.f32 	%f24, [%r6+16];
	ld.shared.f32 	%f25, [%r9+256];
	fma.rn.f32 	%f26, %f24, %f25, %f23;
	ld.shared.f32 	%f27, [%r6+20];
	ld.shared.f32 	%f28, [%r9+320];
	fma.rn.f32 	%f29, %f27, %f28, %f26;
	ld.shared.f32 	%f30, [%r6+24];
	ld.shared.f32 	%f31, [%r9+384];
	fma.rn.f32 	%f32, %f30, %f31, %f29;
	ld.shared.f32 	%f33, [%r6+28];
	ld.shared.f32 	%f34, [%r9+448];
	fma.rn.f32 	%f35, %f33, %f34, %f32;
	ld.shared.f32 	%f36, [%r6+32];
	ld.shared.f32 	%f37, [%r9+512];
	fma.rn.f32 	%f38, %f36, %f37, %f35;
	ld.shared.f32 	%f39, [%r6+36];
	ld.shared.f32 	%f40, [%r9+576];
	fma.rn.f32 	%f41, %f39, %f40, %f38;
	ld.shared.f32 	%f42, [%r6+40];
	ld.shared.f32 	%f43, [%r9+640];
	fma.rn.f32 	%f44, %f42, %f43, %f41;
	ld.shared.f32 	%f45, [%r6+44];
	ld.shared.f32 	%f46, [%r9+704];
	fma.rn.f32 	%f47, %f45, %f46, %f44;
	ld.shared.f32 	%f48, [%r6+48];
	ld.shared.f32 	%f49, [%r9+768];
	fma.rn.f32 	%f50, %f48, %f49, %f47;
	ld.shared.f32 	%f51, [%r6+52];
	ld.shared.f32 	%f52, [%r9+832];
	fma.rn.f32 	%f53, %f51, %f52, %f50;
	ld.shared.f32 	%f54, [%r6+56];
	ld.shared.f32 	%f55, [%r9+896];
	fma.rn.f32 	%f56, %f54, %f55, %f53;
	ld.shared.f32 	%f57, [%r6+60];
	ld.shared.f32 	%f58, [%r9+960];
	fma.rn.f32 	%f62, %f57, %f58, %f56;
	bar.sync 	0;
	add.s32 	%r41, %r41, 1;
	setp.ne.s32 	%p8, %r41, 0;
	add.s32 	%r40, %r40, %r12;
	add.s32 	%r39, %r39, 16;
	add.s32 	%r38, %r38, 16;
	add.s32 	%r37, %r37, 16;
	@%p8 bra 	$L__BB1_2;
$L__BB1_7:
	max.s32 	%r35, %r3, %r5;
	setp.ge.s32 	%p9, %r35, %r24;
	@%p9 bra 	$L__BB1_9;
	mad.lo.s32 	%r36, %r24, %r3, %r5;
	cvta.to.global.u64 	%rd10, %rd6;
	mul.wide.u32 	%rd11, %r36, 4;
	add.s64 	%rd12, %rd10, %rd11;
	st.global.f32 	[%rd12], %f62;
$L__BB1_9:
	ret;

}


// ===== COMPILED SASS (sm_100) =====

	.target	sm_100

	.elftype	@"ET_EXEC"


//--------------------- .note.nv.tkinfo           --------------------------
	.section	.note.nv.tkinfo,"",@"SHT_NOTE"
	.sectionflags	@"SHF_NOTE_NV_TKINFO"
	.tkinfo
        /*0018*/ 	.word	0x00000002
        /*0030*/ 	.string	""
        /*0030*/ 	.string	"ptxas"
        /*0030*/ 	.string	"Cuda compilation tools, release 13.0, V13.0.88"
        /*0030*/ 	.string	"Build cuda_13.0.r13.0/compiler.36424714_0"
        /*0030*/ 	.string	"-arch sm_100 -m 64 "



//--------------------- .note.nv.cuinfo           --------------------------
	.section	.note.nv.cuinfo,"",@"SHT_NOTE"
	.sectionflags	@"SHF_NOTE_NV_CUINFO"
        /*0018*/ 	.short	0x0002
        /*001a*/ 	.short	0x0064
        /*001c*/ 	.short	0x0082
	.zero		2


//--------------------- .nv.info                  --------------------------
	.section	.nv.info,"",@"SHT_CUDA_INFO"
	.align	4


	//----- nvinfo : EIATTR_REGCOUNT
	.align		4
        /*0000*/ 	.byte	0x04, 0x2f
        /*0002*/ 	.short	(.L_1 - .L_0)
	.align		4
.L_0:
        /*0004*/ 	.word	index@(_Z17matrixMultiplyGPUPfS_S_i)
        /*0008*/ 	.word	0x0000001e


	//----- nvinfo : EIATTR_FRAME_SIZE
	.align		4
.L_1:
        /*000c*/ 	.byte	0x04, 0x11
        /*000e*/ 	.short	(.L_3 - .L_2)
	.align		4
.L_2:
        /*0010*/ 	.word	index@(_Z17matrixMultiplyGPUPfS_S_i)
        /*0014*/ 	.word	0x00000000


	//----- nvinfo : EIATTR_REGCOUNT
	.align		4
.L_3:
        /*0018*/ 	.byte	0x04, 0x2f
        /*001a*/ 	.short	(.L_5 - .L_4)
	.align		4
.L_4:
        /*001c*/ 	.word	index@(_Z19matrixMultiplyTiledPfS_S_i)
        /*0020*/ 	.word	0x00000020


	//----- nvinfo : EIATTR_FRAME_SIZE
	.align		4
.L_5:
        /*0024*/ 	.byte	0x04, 0x11
        /*0026*/ 	.short	(.L_7 - .L_6)
	.align		4
.L_6:
        /*0028*/ 	.word	index@(_Z19matrixMultiplyTiledPfS_S_i)
        /*002c*/ 	.word	0x00000000


	//----- nvinfo : EIATTR_MIN_STACK_SIZE
	.align		4
.L_7:
        /*0030*/ 	.byte	0x04, 0x12
        /*0032*/ 	.short	(.L_9 - .L_8)
	.align		4
.L_8:
        /*0034*/ 	.word	index@(_Z19matrixMultiplyTiledPfS_S_i)
        /*0038*/ 	.word	0x00000000


	//----- nvinfo : EIATTR_MIN_STACK_SIZE
	.align		4
.L_9:
        /*003c*/ 	.byte	0x04, 0x12
        /*003e*/ 	.short	(.L_11 - .L_10)
	.align		4
.L_10:
        /*0040*/ 	.word	index@(_Z17matrixMultiplyGPUPfS_S_i)
        /*0044*/ 	.word	0x00000000
.L_11:


//--------------------- .nv.compat                --------------------------
	.section	.nv.compat,"",@"SHT_CUDA_COMPAT_INFO"
	.align	4
        /*0000*/ 	.byte	0x02, 0x09, 0x00, 0x00, 0x02, 0x02, 0x01, 0x00, 0x02, 0x05, 0x05, 0x00, 0x03, 0x07, 0x01, 0x01
        /*0010*/ 	.byte	0x02, 0x03, 0x00, 0x00, 0x02, 0x06, 0x01, 0x00, 0x04, 0x0b, 0x08, 0x00, 0x09, 0x00, 0x00, 0x00
        /*0020*/ 	.byte	0x00, 0x00, 0x00, 0x00


//--------------------- .nv.info._Z19matrixMultiplyTiledPfS_S_i --------------------------
	.section	.nv.info._Z19matrixMultiplyTiledPfS_S_i,"",@"SHT_CUDA_INFO"
	.sectionflags	@""
	.align	4


	//----- nvinfo : EIATTR_CUDA_API_VERSION
	.align		4
        /*0000*/ 	.byte	0x04, 0x37
        /*0002*/ 	.short	(.L_13 - .L_12)
.L_12:
        /*0004*/ 	.word	0x00000082


	//----- nvinfo : EIATTR_KPARAM_INFO
	.align		4
.L_13:
        /*0008*/ 	.byte	0x04, 0x17
        /*000a*/ 	.short	(.L_15 - .L_14)
.L_14:
        /*000c*/ 	.word	0x00000000
        /*0010*/ 	.short	0x0003
        /*0012*/ 	.short	0x0018
        /*0014*/ 	.byte	0x00, 0xf0, 0x11, 0x00


	//----- nvinfo : EIATTR_KPARAM_INFO
	.align		4
.L_15:
        /*0018*/ 	.byte	0x04, 0x17
        /*001a*/ 	.short	(.L_17 - .L_16)
.L_16:
        /*001c*/ 	.word	0x00000000
        /*0020*/ 	.short	0x0002
        /*0022*/ 	.short	0x0010
        /*0024*/ 	.byte	0x00, 0xf5, 0x21, 0x00


	//----- nvinfo : EIATTR_KPARAM_INFO
	.align		4
.L_17:
        /*0028*/ 	.byte	0x04, 0x17
        /*002a*/ 	.short	(.L_19 - .L_18)
.L_18:
        /*002c*/ 	.word	0x00000000
        /*0030*/ 	.short	0x0001
        /*0032*/ 	.short	0x0008
        /*0034*/ 	.byte	0x00, 0xf5, 0x21, 0x00


	//----- nvinfo : EIATTR_KPARAM_INFO
	.align		4
.L_19:
        /*0038*/ 	.byte	0x04, 0x17
        /*003a*/ 	.short	(.L_21 - .L_20)
.L_20:
        /*003c*/ 	.word	0x00000000
        /*0040*/ 	.short	0x0000
        /*0042*/ 	.short	0x0000
        /*0044*/ 	.byte	0x00, 0xf5, 0x21, 0x00


	//----- nvinfo : EIATTR_SPARSE_MMA_MASK
	.align		4
.L_21:
        /*0048*/ 	.byte	0x03, 0x50
        /*004a*/ 	.short	0x0000


	//----- nvinfo : EIATTR_MAXREG_COUNT
	.align		4
        /*004c*/ 	.byte	0x03, 0x1b
        /*004e*/ 	.short	0x00ff


	//----- nvinfo : EIATTR_NUM_BARRIERS
	.align		4
        /*0050*/ 	.byte	0x02, 0x4c
        /*0052*/ 	.byte	0x01
	.zero		1


	//----- nvinfo : EIATTR_MERCURY_ISA_VERSION
	.align		4
        /*0054*/ 	.byte	0x03, 0x5f
        /*0056*/ 	.short	0x0101


	//----- nvinfo : EIATTR_VRC_CTA_INIT_COUNT
	.align		4
        /*0058*/ 	.byte	0x02, 0x4a
	.zero		1
	.zero		1


	//----- nvinfo : EIATTR_EXIT_INSTR_OFFSETS
	.align		4
        /*005c*/ 	.byte	0x04, 0x1c
        /*005e*/ 	.short	(.L_23 - .L_22)


	//   ....[0]....
.L_22:
        /*0060*/ 	.word	0x000005c0


	//   ....[1]....
        /*0064*/ 	.word	0x00000610


	//----- nvinfo : EIATTR_CBANK_PARAM_SIZE
	.align		4
.L_23:
        /*0068*/ 	.byte	0x03, 0x19
        /*006a*/ 	.short	0x001c


	//----- nvinfo : EIATTR_PARAM_CBANK
	.align		4
        /*006c*/ 	.byte	0x04, 0x0a
        /*006e*/ 	.short	(.L_25 - .L_24)
	.align		4
.L_24:
        /*0070*/ 	.word	index@(.nv.constant0._Z19matrixMultiplyTiledPfS_S_i)
        /*0074*/ 	.short	0x0380
        /*0076*/ 	.short	0x001c


	//----- nvinfo : EIATTR_SW_WAR
	.align		4
.L_25:
        /*0078*/ 	.byte	0x04, 0x36
        /*007a*/ 	.short	(.L_27 - .L_26)
.L_26:
        /*007c*/ 	.word	0x00000008
.L_27:


//--------------------- .nv.info._Z17matrixMultiplyGPUPfS_S_i --------------------------
	.section	.nv.info._Z17matrixMultiplyGPUPfS_S_i,"",@"SHT_CUDA_INFO"
	.sectionflags	@""
	.align	4


	//----- nvinfo : EIATTR_CUDA_API_VERSION
	.align		4
        /*0000*/ 	.byte	0x04, 0x37
        /*0002*/ 	.short	(.L_29 - .L_28)
.L_28:
        /*0004*/ 	.word	0x00000082


	//----- nvinfo : EIATTR_KPARAM_INFO
	.align		4
.L_29:
        /*0008*/ 	.byte	0x04, 0x17
        /*000a*/ 	.short	(.L_31 - .L_30)
.L_30:
        /*000c*/ 	.word	0x00000000
        /*0010*/ 	.short	0x0003
        /*0012*/ 	.short	0x0018
        /*0014*/ 	.byte	0x00, 0xf0, 0x11, 0x00


	//----- nvinfo : EIATTR_KPARAM_INFO
	.align		4
.L_31:
        /*0018*/ 	.byte	0x04, 0x17
        /*001a*/ 	.short	(.L_33 - .L_32)
.L_32:
        /*001c*/ 	.word	0x00000000
        /*0020*/ 	.short	0x0002
        /*0022*/ 	.short	0x0010
        /*0024*/ 	.byte	0x00, 0xf5, 0x21, 0x00


	//----- nvinfo : EIATTR_KPARAM_INFO
	.align		4
.L_33:
        /*0028*/ 	.byte	0x04, 0x17
        /*002a*/ 	.short	(.L_35 - .L_34)
.L_34:
        /*002c*/ 	.word	0x00000000
        /*0030*/ 	.short	0x0001
        /*0032*/ 	.short	0x0008
        /*0034*/ 	.byte	0x00, 0xf5, 0x21, 0x00


	//----- nvinfo : EIATTR_KPARAM_INFO
	.align		4
.L_35:
        /*0038*/ 	.byte	0x04, 0x17
        /*003a*/ 	.short	(.L_37 - .L_36)
.L_36:
        /*003c*/ 	.word	0x00000000
        /*0040*/ 	.short	0x0000
        /*0042*/ 	.short	0x0000
        /*0044*/ 	.byte	0x00, 0xf5, 0x21, 0x00


	//----- nvinfo : EIATTR_SPARSE_MMA_MASK
	.align		4
.L_37:
        /*0048*/ 	.byte	0x03, 0x50
        /*004a*/ 	.short	0x0000


	//----- nvinfo : EIATTR_MAXREG_COUNT
	.align		4
        /*004c*/ 	.byte	0x03, 0x1b
        /*004e*/ 	.short	0x00ff


	//----- nvinfo : EIATTR_MERCURY_ISA_VERSION
	.align		4
        /*0050*/ 	.byte	0x03, 0x5f
        /*0052*/ 	.short	0x0101


	//----- nvinfo : EIATTR_VRC_CTA_INIT_COUNT
	.align		4
        /*0054*/ 	.byte	0x02, 0x4a
	.zero		1
	.zero		1


	//----- nvinfo : EIATTR_EXIT_INSTR_OFFSETS
	.align		4
        /*0058*/ 	.byte	0x04, 0x1c
        /*005a*/ 	.short	(.L_39 - .L_38)


	//   ....[0]....
.L_38:
        /*005c*/ 	.word	0x000000c0


	//   ....[1]....
        /*0060*/ 	.word	0x00000a90


	//----- nvinfo : EIATTR_CBANK_PARAM_SIZE
	.align		4
.L_39:
        /*0064*/ 	.byte	0x03, 0x19
        /*0066*/ 	.short	0x001c


	//----- nvinfo : EIATTR_PARAM_CBANK
	.align		4
        /*0068*/ 	.byte	0x04, 0x0a
        /*006a*/ 	.short	(.L_41 - .L_40)
	.align		4
.L_40:
        /*006c*/ 	.word	index@(.nv.constant0._Z17matrixMultiplyGPUPfS_S_i)
        /*0070*/ 	.short	0x0380
        /*0072*/ 	.short	0x001c


	//----- nvinfo : EIATTR_SW_WAR
	.align		4
.L_41:
        /*0074*/ 	.byte	0x04, 0x36
        /*0076*/ 	.short	(.L_43 - .L_42)
.L_42:
        /*0078*/ 	.word	0x00000008
.L_43:


//--------------------- .nv.callgraph             --------------------------
	.section	.nv.callgraph,"",@"SHT_CUDA_CALLGRAPH"
	.align	4
	.sectionentsize	8
	.align		4
        /*0000*/ 	.word	0x00000000
	.align		4
        /*0004*/ 	.word	0xffffffff
	.align		4
        /*0008*/ 	.word	0x00000000
	.align		4
        /*000c*/ 	.word	0xfffffffe
	.align		4
        /*0010*/ 	.word	0x00000000
	.align		4
        /*0014*/ 	.word	0xfffffffd
	.align		4
        /*0018*/ 	.word	0x00000000
	.align		4
        /*001c*/ 	.word	0xfffffffc


//--------------------- .text._Z19matrixMultiplyTiledPfS_S_i --------------------------
	.section	.text._Z19matrixMultiplyTiledPfS_S_i,"ax",@progbits
	.align	128
        .global         _Z19matrixMultiplyTiledPfS_S_i
        .type           _Z19matrixMultiplyTiledPfS_S_i,@function
        .size           _Z19matrixMultiplyTiledPfS_S_i,(.L_x_8 - _Z19matrixMultiplyTiledPfS_S_i)
        .other          _Z19matrixMultiplyTiledPfS_S_i,@"STO_CUDA_ENTRY STV_DEFAULT"
_Z19matrixMultiplyTiledPfS_S_i:
.text._Z19matrixMultiplyTiledPfS_S_i:
[----:B------:R-:W-:Y:S01]  /*0000*/  LDC R1, c[0x0][0x37c] ;  /* 0x0000df00ff017b82 */ /* 0x000fe20000000800 */
[----:B------:R-:W0:Y:S01]  /*0010*/  LDCU UR4, c[0x0][0x398] ;  /* 0x00007300ff0477ac */ /* 0x000e220008000800 */
[----:B------:R-:W1:Y:S01]  /*0020*/  S2R R5, SR_CTAID.Y ;  /* 0x0000000000057919 */ /* 0x000e620000002600 */
[----:B------:R-:W-:Y:S01]  /*0030*/  HFMA2 R25, -RZ, RZ, 0, 0 ;  /* 0x00000000ff197431 */ /* 0x000fe200000001ff */
[----:B------:R-:W2:Y:S01]  /*0040*/  LDCU.64 UR8, c[0x0][0x358] ;  /* 0x00006b00ff0877ac */ /* 0x000ea20008000a00 */
[----:B------:R-:W1:Y:S01]  /*0050*/  S2R R2, SR_TID.Y ;  /* 0x0000000000027919 */ /* 0x000e620000002200 */
[----:B------:R-:W3:Y:S01]  /*0060*/  S2R R10, SR_CTAID.X ;  /* 0x00000000000a7919 */ /* 0x000ee20000002500 */
[----:B------:R-:W3:Y:S01]  /*0070*/  S2R R3, SR_TID.X ;  /* 0x0000000000037919 */ /* 0x000ee20000002100 */
[----:B0-----:R-:W-:-:S04]  /*0080*/  MOV R6, UR4 ;  /* 0x0000000400067c02 */ /* 0x001fc80008000f00 */
[----:B------:R-:W-:Y:S02]  /*0090*/  ISETP.GE.AND P0, PT, R6, 0x1, PT ;  /* 0x000000010600780c */ /* 0x000fe40003f06270 */
[----:B-1----:R-:W-:Y:S02]  /*00a0*/  LEA R5, R5, R2, 0x4 ;  /* 0x0000000205057211 */ /* 0x002fe400078e20ff */
[----:B---3--:R-:W-:-:S09]  /*00b0*/  LEA R4, R10, R3, 0x4 ;  /* 0x000000030a047211 */ /* 0x008fd200078e20ff */
[----:B--2---:R-:W-:Y:S05]  /*00c0*/  @!P0 BRA `(.L_x_0) ;  /* 0x0000000400348947 */ /* 0x004fea0003800000 */
[----:B------:R-:W0:Y:S01]  /*00d0*/  S2UR UR6, SR_CgaCtaId ;  /* 0x00000000000679c3 */ /* 0x000e220000008800 */
[----:B------:R-:W-:Y:S01]  /*00e0*/  UMOV UR4, 0x400 ;  /* 0x0000040000047882 */ /* 0x000fe20000000000 */
[----:B------:R-:W-:Y:S01]  /*00f0*/  IADD3 R8, PT, PT, R6, 0xf, RZ ;  /* 0x0000000f06087810 */ /* 0x000fe20007ffe0ff */
[----:B------:R-:W-:Y:S01]  /*0100*/  UIADD3 UR5, UPT, UPT, UR4, 0x400, URZ ;  /* 0x0000040004057890 */ /* 0x000fe2000fffe0ff */
[-CC-:B------:R-:W-:Y:S01]  /*0110*/  IMAD R7, R2, R6.reuse, R3.reuse ;  /* 0x0000000602077224 */ /* 0x180fe200078e0203 */
[----:B------:R-:W-:Y:S01]  /*0120*/  MOV R25, RZ ;  /* 0x000000ff00197202 */ /* 0x000fe20000000f00 */
[----:B------:R-:W-:Y:S01]  /*0130*/  IMAD R18, R5, R6, R3 ;  /* 0x0000000605127224 */ /* 0x000fe200078e0203 */
[----:B------:R-:W-:Y:S01]  /*0140*/  SHF.R.U32.HI R8, RZ, 0x4, R8 ;  /* 0x00000004ff087819 */ /* 0x000fe20000011608 */
[----:B------:R-:W1:Y:S01]  /*0150*/  LDC R0, c[0x0][0x398] ;  /* 0x0000e600ff007b82 */ /* 0x000e620000000800 */
[----:B------:R-:W-:Y:S02]  /*0160*/  IMAD R7, R10, 0x10, R7 ;  /* 0x000000100a077824 */ /* 0x000fe400078e0207 */
[----:B------:R-:W-:-:S05]  /*0170*/  IADD3 R19, PT, PT, -R8, RZ, RZ ;  /* 0x000000ff08137210 */ /* 0x000fca0007ffe1ff */
[----:B------:R-:W2:Y:S01]  /*0180*/  LDC.64 R22, c[0x0][0x380] ;  /* 0x0000e000ff167b82 */ /* 0x000ea20000000a00 */
[----:B0-----:R-:W-:Y:S02]  /*0190*/  ULEA UR5, UR6, UR5, 0x18 ;  /* 0x0000000506057291 */ /* 0x001fe4000f8ec0ff */
[----:B------:R-:W-:-:S04]  /*01a0*/  ULEA UR4, UR6, UR4, 0x18 ;  /* 0x0000000406047291 */ /* 0x000fc8000f8ec0ff */
[----:B------:R-:W-:Y:S02]  /*01b0*/  LEA R17, R3, UR5, 0x2 ;  /* 0x0000000503117c11 */ /* 0x000fe4000f8e10ff */
[----:B------:R-:W-:-:S03]  /*01c0*/  LEA R16, R2, UR4, 0x6 ;  /* 0x0000000402107c11 */ /* 0x000fc6000f8e30ff */
[----:B------:R-:W-:Y:S01]  /*01d0*/  IMAD R21, R2, 0x40, R17 ;  /* 0x0000004002157824 */ /* 0x000fe200078e0211 */
[----:B------:R-:W-:-:S07]  /*01e0*/  LEA R20, R3, R16, 0x2 ;  /* 0x0000001003147211 */ /* 0x000fce00078e10ff */
.L_x_1:
[----:B-1----:R-:W-:Y:S01]  /*01f0*/  MOV R6, R0 ;  /* 0x0000000000067202 */ /* 0x002fe20000000f00 */
[----:B------:R-:W-:Y:S01]  /*0200*/  HFMA2 R29, -RZ, RZ, 0, 0 ;  /* 0x00000000ff1d7431 */ /* 0x000fe200000001ff */
[----:B------:R-:W-:Y:S01]  /*0210*/  MOV R24, RZ ;  /* 0x000000ff00187202 */ /* 0x000fe20000000f00 */
[----:B--2---:R-:W-:Y:S01]  /*0220*/  IMAD.WIDE R8, R18, 0x4, R22 ;  /* 0x0000000412087825 */ /* 0x004fe200078e0216 */
[-C--:B------:R-:W-:Y:S02]  /*0230*/  ISETP.GE.AND P0, PT, R2, R6.reuse, PT ;  /* 0x000000060200720c */ /* 0x080fe40003f06270 */
[-C--:B------:R-:W-:Y:S02]  /*0240*/  ISETP.GE.AND P1, PT, R3, R6.reuse, PT ;  /* 0x000000060300720c */ /* 0x080fe40003f26270 */
[-C--:B------:R-:W-:Y:S02]  /*0250*/  ISETP.GE.U32.OR P0, PT, R4, R6.reuse, P0 ;  /* 0x000000060400720c */ /* 0x080fe40000706470 */
[----:B------:R-:W-:-:S11]  /*0260*/  ISETP.GE.U32.OR P1, PT, R5, R6, P1 ;  /* 0x000000060500720c */ /* 0x000fd60000f26470 */
[----:B------:R-:W0:Y:S02]  /*0270*/  @!P0 LDC.64 R10, c[0x0][0x388] ;  /* 0x0000e200ff0a8b82 */ /* 0x000e240000000a00 */
[----:B------:R-:W2:Y:S01]  /*0280*/  @!P1 LDG.E R29, desc[UR8][R8.64] ;  /* 0x00000008081d9981 */ /* 0x000ea2000c1e1900 */
[----:B0-----:R-:W-:-:S05]  /*0290*/  @!P0 IMAD.WIDE.U32 R10, R7, 0x4, R10 ;  /* 0x00000004070a8825 */ /* 0x001fca00078e000a */
[----:B------:R-:W3:Y:S01]  /*02a0*/  @!P0 LDG.E R24, desc[UR8][R10.64] ;  /* 0x000000080a188981 */ /* 0x000ee2000c1e1900 */
[----:B------:R-:W-:-:S05]  /*02b0*/  VIADD R19, R19, 0x1 ;  /* 0x0000000113137836 */ /* 0x000fca0000000000 */
[----:B------:R-:W-:Y:S02]  /*02c0*/  ISETP.NE.AND P0, PT, R19, RZ, PT ;  /* 0x000000ff1300720c */ /* 0x000fe40003f05270 */
[----:B------:R-:W-:Y:S02]  /*02d0*/  IADD3 R18, PT, PT, R18, 0x10, RZ ;  /* 0x0000001012127810 */ /* 0x000fe40007ffe0ff */
[----:B------:R-:W-:Y:S02]  /*02e0*/  IADD3 R2, PT, PT, R2, 0x10, RZ ;  /* 0x0000001002027810 */ /* 0x000fe40007ffe0ff */
[----:B------:R-:W-:Y:S02]  /*02f0*/  IADD3 R3, PT, PT, R3, 0x10, RZ ;  /* 0x0000001003037810 */ /* 0x000fe40007ffe0ff */
[----:B------:R-:W-:Y:S01]  /*0300*/  LEA R7, R6, R7, 0x4 ;  /* 0x0000000706077211 */ /* 0x000fe200078e20ff */
[----:B--2---:R-:W-:Y:S04]  /*0310*/  STS [R20], R29 ;  /* 0x0000001d14007388 */ /* 0x004fe80000000800 */
[----:B---3--:R-:W-:Y:S01]  /*0320*/  STS [R21], R24 ;  /* 0x0000001815007388 */ /* 0x008fe20000000800 */
[----:B------:R-:W-:Y:S06]  /*0330*/  BAR.SYNC.DEFER_BLOCKING 0x0 ;  /* 0x0000000000007b1d */ /* 0x000fec0000010000 */
[----:B------:R-:W-:Y:S04]  /*0340*/  LDS R26, [R17] ;  /* 0x00000000111a7984 */ /* 0x000fe80000000800 */
[----:B------:R-:W0:Y:S04]  /*0350*/  LDS.128 R12, [R16] ;  /* 0x00000000100c7984 */ /* 0x000e280000000c00 */
[----:B------:R-:W1:Y:S04]  /*0360*/  LDS R28, [R17+0x40] ;  /* 0x00004000111c7984 */ /* 0x000e680000000800 */
[----:B------:R-:W2:Y:S04]  /*0370*/  LDS R27, [R17+0x80] ;  /* 0x00008000111b7984 */ /* 0x000ea80000000800 */
[----:B------:R-:W-:Y:S04]  /*0380*/  LDS.128 R8, [R16+0x10] ;  /* 0x0000100010087984 */ /* 0x000fe80000000c00 */
[----:B------:R-:W-:Y:S01]  /*0390*/  LDS R24, [R17+0x140] ;  /* 0x0001400011187984 */ /* 0x000fe20000000800 */
[----:B0-----:R-:W-:-:S03]  /*03a0*/  FFMA R26, R12, R26, R25 ;  /* 0x0000001a0c1a7223 */ /* 0x001fc60000000019 */
[----:B------:R-:W0:Y:S01]  /*03b0*/  LDS R12, [R17+0xc0] ;  /* 0x0000c000110c7984 */ /* 0x000e220000000800 */
[----:B-1----:R-:W-:-:S03]  /*03c0*/  FFMA R26, R28, R13, R26 ;  /* 0x0000000d1c1a7223 */ /* 0x002fc6000000001a */
[----:B------:R-:W1:Y:S04]  /*03d0*/  LDS R13, [R17+0x100] ;  /* 0x00010000110d7984 */ /* 0x000e680000000800 */
[----:B------:R-:W3:Y:S01]  /*03e0*/  LDS R25, [R17+0x180] ;  /* 0x0001800011197984 */ /* 0x000ee20000000800 */
[----:B--2---:R-:W-:-:S04]  /*03f0*/  FFMA R27, R27, R14, R26 ;  /* 0x0000000e1b1b7223 */ /* 0x004fc8000000001a */
[----:B0-----:R-:W-:Y:S02]  /*0400*/  FFMA R15, R12, R15, R27 ;  /* 0x0000000f0c0f7223 */ /* 0x001fe4000000001b */
[----:B------:R-:W-:Y:S02]  /*0410*/  LDS R27, [R17+0x200] ;  /* 0x00020000111b7984 */ /* 0x000fe40000000800 */
[----:B-1----:R-:W-:Y:S02]  /*0420*/  FFMA R13, R8, R13, R15 ;  /* 0x0000000d080d7223 */ /* 0x002fe4000000000f */
[----:B------:R-:W0:Y:S02]  /*0430*/  LDS R8, [R17+0x1c0] ;  /* 0x0001c00011087984 */ /* 0x000e240000000800 */
[----:B------:R-:W-:Y:S02]  /*0440*/  FFMA R26, R24, R9, R13 ;  /* 0x00000009181a7223 */ /* 0x000fe4000000000d */
[----:B------:R-:W1:Y:S04]  /*0450*/  LDS.128 R12, [R16+0x20] ;  /* 0x00002000100c7984 */ /* 0x000e680000000c00 */
[----:B------:R-:W2:Y:S01]  /*0460*/  LDS R24, [R17+0x240] ;  /* 0x0002400011187984 */ /* 0x000ea20000000800 */
[----:B---3--:R-:W-:-:S03]  /*0470*/  FFMA R9, R25, R10, R26 ;  /* 0x0000000a19097223 */ /* 0x008fc6000000001a */
[----:B------:R-:W3:Y:S01]  /*0480*/  LDS R25, [R17+0x280] ;  /* 0x0002800011197984 */ /* 0x000ee20000000800 */
[----:B0-----:R-:W-:-:S04]  /*0490*/  FFMA R9, R8, R11, R9 ;  /* 0x0000000b08097223 */ /* 0x001fc80000000009 */
[----:B-1----:R-:W-:Y:S02]  /*04a0*/  FFMA R9, R12, R27, R9 ;  /* 0x0000001b0c097223 */ /* 0x002fe40000000009 */
[----:B------:R-:W0:Y:S02]  /*04b0*/  LDS R12, [R17+0x2c0] ;  /* 0x0002c000110c7984 */ /* 0x000e240000000800 */
[----:B--2---:R-:W-:Y:S02]  /*04c0*/  FFMA R24, R24, R13, R9 ;  /* 0x0000000d18187223 */ /* 0x004fe40000000009 */
[----:B------:R-:W-:Y:S04]  /*04d0*/  LDS R13, [R17+0x300] ;  /* 0x00030000110d7984 */ /* 0x000fe80000000800 */
[----:B------:R-:W1:Y:S01]  /*04e0*/  LDS.128 R8, [R16+0x30] ;  /* 0x0000300010087984 */ /* 0x000e620000000c00 */
[----:B---3--:R-:W-:-:S03]  /*04f0*/  FFMA R25, R25, R14, R24 ;  /* 0x0000000e19197223 */ /* 0x008fc60000000018 */
[----:B------:R-:W2:Y:S04]  /*0500*/  LDS R27, [R17+0x340] ;  /* 0x00034000111b7984 */ /* 0x000ea80000000800 */
[----:B------:R-:W3:Y:S04]  /*0510*/  LDS R24, [R17+0x380] ;  /* 0x0003800011187984 */ /* 0x000ee80000000800 */
[----:B------:R-:W4:Y:S01]  /*0520*/  LDS R14, [R17+0x3c0] ;  /* 0x0003c000110e7984 */ /* 0x000f220000000800 */
[----:B0-----:R-:W-:-:S04]  /*0530*/  FFMA R15, R12, R15, R25 ;  /* 0x0000000f0c0f7223 */ /* 0x001fc80000000019 */
[----:B-1----:R-:W-:-:S04]  /*0540*/  FFMA R8, R8, R13, R15 ;  /* 0x0000000d08087223 */ /* 0x002fc8000000000f */
[----:B--2---:R-:W-:-:S04]  /*0550*/  FFMA R9, R27, R9, R8 ;  /* 0x000000091b097223 */ /* 0x004fc80000000008 */
[----:B---3--:R-:W-:-:S04]  /*0560*/  FFMA R9, R24, R10, R9 ;  /* 0x0000000a18097223 */ /* 0x008fc80000000009 */
[----:B----4-:R-:W-:Y:S01]  /*0570*/  FFMA R25, R14, R11, R9 ;  /* 0x0000000b0e197223 */ /* 0x010fe20000000009 */
[----:B------:R-:W-:Y:S06]  /*0580*/  BAR.SYNC.DEFER_BLOCKING 0x0 ;  /* 0x0000000000007b1d */ /* 0x000fec0000010000 */
[----:B------:R-:W-:Y:S05]  /*0590*/  @P0 BRA `(.L_x_1) ;  /* 0xfffffffc00140947 */ /* 0x000fea000383ffff */
.L_x_0:
[----:B------:R-:W-:-:S04]  /*05a0*/  VIMNMX R3, PT, PT, R5, R4, !PT ;  /* 0x0000000405037248 */ /* 0x000fc80007fe0100 */
[----:B------:R-:W-:-:S13]  /*05b0*/  ISETP.GE.AND P0, PT, R3, R6, PT ;  /* 0x000000060300720c */ /* 0x000fda0003f06270 */
[----:B------:R-:W-:Y:S05]  /*05c0*/  @P0 EXIT ;  /* 0x000000000000094d */ /* 0x000fea0003800000 */
[----:B------:R-:W0:Y:S01]  /*05d0*/  LDC.64 R2, c[0x0][0x390] ;  /* 0x0000e400ff027b82 */ /* 0x000e220000000a00 */
[----:B------:R-:W-:-:S04]  /*05e0*/  IMAD R5, R5, R6, R4 ;  /* 0x0000000605057224 */ /* 0x000fc800078e0204 */
[----:B0-----:R-:W-:-:S05]  /*05f0*/  IMAD.WIDE.U32 R2, R5, 0x4, R2 ;  /* 0x0000000405027825 */ /* 0x001fca00078e0002 */
[----:B------:R-:W-:Y:S01]  /*0600*/  STG.E desc[UR8][R2.64], R25 ;  /* 0x0000001902007986 */ /* 0x000fe2000c101908 */
[----:B------:R-:W-:Y:S05]  /*0610*/  EXIT ;  /* 0x000000000000794d */ /* 0x000fea0003800000 */
.L_x_2:
[----:B------:R-:W-:-:S00]  /*0620*/  BRA `(.L_x_2) ;  /* 0xfffffffc00fc7947 */ /* 0x000fc0000383ffff */
[----:B------:R-:W-:-:S00]  /*0630*/  NOP ;  /* 0x0000000000007918 */ /* 0x000fc00000000000 */
        /* <DEDUP_REMOVED lines=12> */
.L_x_8:


//--------------------- .text._Z17matrixMultiplyGPUPfS_S_i --------------------------
	.section	.text._Z17matrixMultiplyGPUPfS_S_i,"ax",@progbits
	.align	128
        .global         _Z17matrixMultiplyGPUPfS_S_i
        .type           _Z17matrixMultiplyGPUPfS_S_i,@function
        .size           _Z17matrixMultiplyGPUPfS_S_i,(.L_x_9 - _Z17matrixMultiplyGPUPfS_S_i)
        .other          _Z17matrixMultiplyGPUPfS_S_i,@"STO_CUDA_ENTRY STV_DEFAULT"
_Z17matrixMultiplyGPUPfS_S_i:
.text._Z17matrixMultiplyGPUPfS_S_i:
[----:B------:R-:W-:Y:S01]  /*0000*/  LDC R1, c[0x0][0x37c] ;  /* 0x0000df00ff017b82 */ /* 0x000fe20000000800 */
[----:B------:R-:W0:Y:S07]  /*0010*/  S2R R0, SR_TID.Y ;  /* 0x0000000000007919 */ /* 0x000e2e0000002200 */
[----:B------:R-:W0:Y:S01]  /*0020*/  S2UR UR4, SR_CTAID.Y ;  /* 0x00000000000479c3 */ /* 0x000e220000002600 */
[----:B------:R-:W1:Y:S01]  /*0030*/  LDCU UR20, c[0x0][0x398] ;  /* 0x00007300ff1477ac */ /* 0x000e620008000800 */
[----:B------:R-:W2:Y:S06]  /*0040*/  S2R R3, SR_TID.X ;  /* 0x0000000000037919 */ /* 0x000eac0000002100 */
[----:B------:R-:W0:Y:S08]  /*0050*/  LDC R13, c[0x0][0x364] ;  /* 0x0000d900ff0d7b82 */ /* 0x000e300000000800 */
[----:B------:R-:W2:Y:S08]  /*0060*/  S2UR UR5, SR_CTAID.X ;  /* 0x00000000000579c3 */ /* 0x000eb00000002500 */
[----:B------:R-:W2:Y:S01]  /*0070*/  LDC R2, c[0x0][0x360] ;  /* 0x0000d800ff027b82 */ /* 0x000ea20000000800 */
[----:B0-----:R-:W-:-:S02]  /*0080*/  IMAD R13, R13, UR4, R0 ;  /* 0x000000040d0d7c24 */ /* 0x001fc4000f8e0200 */
[----:B--2---:R-:W-:-:S05]  /*0090*/  IMAD R0, R2, UR5, R3 ;  /* 0x0000000502007c24 */ /* 0x004fca000f8e0203 */
[----:B------:R-:W-:-:S04]  /*00a0*/  VIMNMX R2, PT, PT, R13, R0, !PT ;  /* 0x000000000d027248 */ /* 0x000fc80007fe0100 */
[----:B-1----:R-:W-:-:S13]  /*00b0*/  ISETP.GE.AND P0, PT, R2, UR20, PT ;  /* 0x0000001402007c0c */ /* 0x002fda000bf06270 */
[----:B------:R-:W-:Y:S05]  /*00c0*/  @P0 EXIT ;  /* 0x000000000000094d */ /* 0x000fea0003800000 */
[----:B------:R-:W-:Y:S01]  /*00d0*/  UISETP.GE.U32.AND UP0, UPT, UR20, 0x8, UPT ;  /* 0x000000081400788c */ /* 0x000fe2000bf06070 */
[----:B------:R-:W-:Y:S02]  /*00e0*/  HFMA2 R12, -RZ, RZ, 0, 0 ;  /* 0x00000000ff0c7431 */ /* 0x000fe400000001ff */
[----:B------:R-:W-:Y:S01]  /*00f0*/  IMAD R13, R13, UR20, RZ ;  /* 0x000000140d0d7c24 */ /* 0x000fe2000f8e02ff */
[----:B------:R-:W-:Y:S01]  /*0100*/  UMOV UR4, URZ ;  /* 0x000000ff00047c82 */ /* 0x000fe20008000000 */
[----:B------:R-:W0:Y:S04]  /*0110*/  LDCU.64 UR18, c[0x0][0x358] ;  /* 0x00006b00ff1277ac */ /* 0x000e280008000a00 */
[----:B------:R-:W-:Y:S05]  /*0120*/  BRA.U !UP0, `(.L_x_3) ;  /* 0x0000000508047547 */ /* 0x000fea000b800000 */
[----:B------:R-:W1:Y:S01]  /*0130*/  LDCU.128 UR24, c[0x0][0x380] ;  /* 0x00007000ff1877ac */ /* 0x000e620008000c00 */
[----:B------:R-:W-:Y:S02]  /*0140*/  MOV R12, RZ ;  /* 0x000000ff000c7202 */ /* 0x000fe40000000f00 */
[----:B------:R-:W-:Y:S01]  /*0150*/  MOV R14, R0 ;  /* 0x00000000000e7202 */ /* 0x000fe20000000f00 */
[----:B------:R-:W-:-:S04]  /*0160*/  ULOP3.LUT UR4, UR20, 0x7ffffff8, URZ, 0xc0, !UPT ;  /* 0x7ffffff814047892 */ /* 0x000fc8000f8ec0ff */
[----:B------:R-:W-:Y:S01]  /*0170*/  UIADD3 UR5, UPT, UPT, -UR4, URZ, URZ ;  /* 0x000000ff04057290 */ /* 0x000fe2000fffe1ff */
[----:B-1----:R-:W-:Y:S01]  /*0180*/  MOV R2, UR24 ;  /* 0x0000001800027c02 */ /* 0x002fe20008000f00 */
[----:B------:R-:W-:Y:S01]  /*0190*/  UIMAD.WIDE UR6, UR20, 0x8, UR26 ;  /* 0x00000008140678a5 */ /* 0x000fe2000f8e021a */
[----:B------:R-:W-:Y:S01]  /*01a0*/  MOV R3, UR25 ;  /* 0x0000001900037c02 */ /* 0x000fe20008000f00 */
[----:B------:R-:W-:Y:S02]  /*01b0*/  UIMAD.WIDE UR8, UR20, 0xc, UR26 ;  /* 0x0000000c140878a5 */ /* 0x000fe4000f8e021a */
[----:B------:R-:W-:Y:S01]  /*01c0*/  UIMAD.WIDE UR10, UR20, 0x10, UR26 ;  /* 0x00000010140a78a5 */ /* 0x000fe2000f8e021a */
[----:B------:R-:W-:Y:S01]  /*01d0*/  IMAD.WIDE.U32 R2, R13, 0x4, R2 ;  /* 0x000000040d027825 */ /* 0x000fe200078e0002 */
[----:B------:R-:W-:Y:S02]  /*01e0*/  UIMAD.WIDE UR12, UR20, 0x14, UR26 ;  /* 0x00000014140c78a5 */ /* 0x000fe4000f8e021a */
[----:B------:R-:W-:Y:S01]  /*01f0*/  UIMAD.WIDE UR14, UR20, 0x18, UR26 ;  /* 0x00000018140e78a5 */ /* 0x000fe2000f8e021a */
[----:B------:R-:W-:Y:S01]  /*0200*/  IADD3 R2, P0, PT, R2, 0x10, RZ ;  /* 0x0000001002027810 */ /* 0x000fe20007f1e0ff */
[----:B------:R-:W-:-:S03]  /*0210*/  UIMAD.WIDE UR16, UR20, 0x1c, UR26 ;  /* 0x0000001c141078a5 */ /* 0x000fc6000f8e021a */
[----:B------:R-:W-:-:S09]  /*0220*/  IADD3.X R3, PT, PT, RZ, R3, RZ, P0, !PT ;  /* 0x00000003ff037210 */ /* 0x000fd200007fe4ff */
.L_x_4:
[----:B------:R-:W-:Y:S01]  /*0230*/  UIMAD.WIDE UR22, UR20, 0x4, UR26 ;  /* 0x00000004141678a5 */ /* 0x000fe2000f8e021a */
[----:B------:R-:W-:Y:S02]  /*0240*/  IMAD.MOV.U32 R23, RZ, RZ, 0x4 ;  /* 0x00000004ff177424 */ /* 0x000fe400078e00ff */
[----:B------:R-:W-:Y:S01]  /*0250*/  HFMA2 R11, -RZ, RZ, 0, 2.384185791015625e-07 ;  /* 0x00000004ff0b7431 */ /* 0x000fe200000001ff */
[----:B------:R-:W-:Y:S01]  /*0260*/  MOV R25, 0x4 ;  /* 0x0000000400197802 */ /* 0x000fe20000000f00 */
[----:B0-----:R-:W2:Y:S01]  /*0270*/  LDG.E R21, desc[UR18][R2.64+-0x10] ;  /* 0xfffff01202157981 */ /* 0x001ea2000c1e1900 */
[C---:B------:R-:W-:Y:S01]  /*0280*/  IMAD.WIDE R22, R14.reuse, R23, UR26 ;  /* 0x0000001a0e167e25 */ /* 0x040fe2000f8e0217 */
[----:B------:R-:W-:Y:S02]  /*0290*/  MOV R8, UR22 ;  /* 0x0000001600087c02 */ /* 0x000fe40008000f00 */
[----:B------:R-:W-:Y:S01]  /*02a0*/  MOV R9, UR23 ;  /* 0x0000001700097c02 */ /* 0x000fe20008000f00 */
[----:B------:R-:W3:Y:S02]  /*02b0*/  LDG.E R19, desc[UR18][R2.64+-0xc] ;  /* 0xfffff41202137981 */ /* 0x000ee4000c1e1900 */
[----:B------:R-:W-:-:S02]  /*02c0*/  IMAD.WIDE R8, R14, 0x4, R8 ;  /* 0x000000040e087825 */ /* 0x000fc400078e0208 */
[----:B------:R-:W2:Y:S01]  /*02d0*/  LDG.E R22, desc[UR18][R22.64] ;  /* 0x0000001216167981 */ /* 0x000ea2000c1e1900 */
[----:B------:R-:W-:Y:S01]  /*02e0*/  MOV R5, 0x4 ;  /* 0x0000000400057802 */ /* 0x000fe20000000f00 */
[C---:B------:R-:W-:Y:S02]  /*02f0*/  IMAD.WIDE R24, R14.reuse, R25, UR6 ;  /* 0x000000060e187e25 */ /* 0x040fe4000f8e0219 */
[----:B------:R0:W3:Y:S02]  /*0300*/  LDG.E R20, desc[UR18][R8.64] ;  /* 0x0000001208147981 */ /* 0x0000e4000c1e1900 */
[----:B------:R-:W-:Y:S02]  /*0310*/  IMAD.WIDE R10, R14, R11, UR8 ;  /* 0x000000080e0a7e25 */ /* 0x000fe4000f8e020b */
[----:B------:R-:W4:Y:S04]  /*0320*/  LDG.E R18, desc[UR18][R24.64] ;  /* 0x0000001218127981 */ /* 0x000f28000c1e1900 */
[----:B------:R-:W4:Y:S01]  /*0330*/  LDG.E R17, desc[UR18][R2.64+-0x8] ;  /* 0xfffff81202117981 */ /* 0x000f22000c1e1900 */
[----:B0-----:R-:W-:-:S02]  /*0340*/  HFMA2 R9, -RZ, RZ, 0, 2.384185791015625e-07 ;  /* 0x00000004ff097431 */ /* 0x001fc400000001ff */
[----:B------:R-:W-:Y:S01]  /*0350*/  IMAD.MOV.U32 R7, RZ, RZ, 0x4 ;  /* 0x00000004ff077424 */ /* 0x000fe200078e00ff */
[----:B------:R0:W5:Y:S01]  /*0360*/  LDG.E R16, desc[UR18][R10.64] ;  /* 0x000000120a107981 */ /* 0x000162000c1e1900 */
[----:B------:R-:W-:-:S03]  /*0370*/  IMAD.WIDE R4, R14, R5, UR10 ;  /* 0x0000000a0e047e25 */ /* 0x000fc6000f8e0205 */
[----:B------:R-:W5:Y:S01]  /*0380*/  LDG.E R15, desc[UR18][R2.64+-0x4] ;  /* 0xfffffc12020f7981 */ /* 0x000f62000c1e1900 */
[C---:B------:R-:W-:Y:S01]  /*0390*/  IMAD.WIDE R6, R14.reuse, R7, UR12 ;  /* 0x0000000c0e067e25 */ /* 0x040fe2000f8e0207 */
[----:B------:R-:W-:Y:S02]  /*03a0*/  MOV R27, 0x4 ;  /* 0x00000004001b7802 */ /* 0x000fe40000000f00 */
[----:B------:R1:W5:Y:S01]  /*03b0*/  LDG.E R4, desc[UR18][R4.64] ;  /* 0x0000001204047981 */ /* 0x000362000c1e1900 */
[----:B------:R-:W-:-:S03]  /*03c0*/  IMAD.WIDE R8, R14, R9, UR14 ;  /* 0x0000000e0e087e25 */ /* 0x000fc6000f8e0209 */
[----:B------:R-:W5:Y:S01]  /*03d0*/  LDG.E R23, desc[UR18][R2.64] ;  /* 0x0000001202177981 */ /* 0x000f62000c1e1900 */
[----:B0-----:R-:W-:-:S03]  /*03e0*/  IMAD.WIDE R10, R14, R27, UR16 ;  /* 0x000000100e0a7e25 */ /* 0x001fc6000f8e021b */
[----:B------:R-:W5:Y:S04]  /*03f0*/  LDG.E R7, desc[UR18][R6.64] ;  /* 0x0000001206077981 */ /* 0x000f68000c1e1900 */
[----:B------:R-:W5:Y:S04]  /*0400*/  LDG.E R24, desc[UR18][R2.64+0x4] ;  /* 0x0000041202187981 */ /* 0x000f68000c1e1900 */
[----:B------:R-:W5:Y:S04]  /*0410*/  LDG.E R8, desc[UR18][R8.64] ;  /* 0x0000001208087981 */ /* 0x000f68000c1e1900 */
[----:B------:R-:W5:Y:S04]  /*0420*/  LDG.E R25, desc[UR18][R2.64+0x8] ;  /* 0x0000081202197981 */ /* 0x000f68000c1e1900 */
[----:B------:R-:W5:Y:S04]  /*0430*/  LDG.E R10, desc[UR18][R10.64] ;  /* 0x000000120a0a7981 */ /* 0x000f68000c1e1900 */
[----:B------:R0:W5:Y:S01]  /*0440*/  LDG.E R27, desc[UR18][R2.64+0xc] ;  /* 0x00000c12021b7981 */ /* 0x000162000c1e1900 */
[----:B------:R-:W-:-:S04]  /*0450*/  UIADD3 UR5, UPT, UPT, UR5, 0x8, URZ ;  /* 0x0000000805057890 */ /* 0x000fc8000fffe0ff */
[----:B------:R-:W-:Y:S01]  /*0460*/  UISETP.NE.AND UP0, UPT, UR5, URZ, UPT ;  /* 0x000000ff0500728c */ /* 0x000fe2000bf05270 */
[----:B-1----:R-:W-:Y:S02]  /*0470*/  MOV R5, UR20 ;  /* 0x0000001400057c02 */ /* 0x002fe40008000f00 */
[----:B0-----:R-:W-:Y:S02]  /*0480*/  IADD3 R2, P0, PT, R2, 0x20, RZ ;  /* 0x0000002002027810 */ /* 0x001fe40007f1e0ff */
[----:B------:R-:W-:Y:S02]  /*0490*/  LEA R14, R5, R14, 0x3 ;  /* 0x0000000e050e7211 */ /* 0x000fe400078e18ff */
[----:B------:R-:W-:Y:S01]  /*04a0*/  IADD3.X R3, PT, PT, RZ, R3, RZ, P0, !PT ;  /* 0x00000003ff037210 */ /* 0x000fe200007fe4ff */
[----:B--2---:R-:W-:-:S04]  /*04b0*/  FFMA R22, R21, R22, R12 ;  /* 0x0000001615167223 */ /* 0x004fc8000000000c */
[----:B---3--:R-:W-:-:S04]  /*04c0*/  FFMA R20, R19, R20, R22 ;  /* 0x0000001413147223 */ /* 0x008fc80000000016 */
[----:B----4-:R-:W-:-:S04]  /*04d0*/  FFMA R18, R17, R18, R20 ;  /* 0x0000001211127223 */ /* 0x010fc80000000014 */
[----:B-----5:R-:W-:-:S04]  /*04e0*/  FFMA R16, R15, R16, R18 ;  /* 0x000000100f107223 */ /* 0x020fc80000000012 */
[----:B------:R-:W-:-:S04]  /*04f0*/  FFMA R23, R23, R4, R16 ;  /* 0x0000000417177223 */ /* 0x000fc80000000010 */
[----:B------:R-:W-:-:S04]  /*0500*/  FFMA R24, R24, R7, R23 ;  /* 0x0000000718187223 */ /* 0x000fc80000000017 */
[----:B------:R-:W-:-:S04]  /*0510*/  FFMA R8, R25, R8, R24 ;  /* 0x0000000819087223 */ /* 0x000fc80000000018 */
[----:B------:R-:W-:Y:S01]  /*0520*/  FFMA R12, R27, R10, R8 ;  /* 0x0000000a1b0c7223 */ /* 0x000fe20000000008 */
[----:B------:R-:W-:Y:S06]  /*0530*/  BRA.U UP0, `(.L_x_4) ;  /* 0xfffffffd003c7547 */ /* 0x000fec000b83ffff */
.L_x_3:
[----:B------:R-:W-:-:S04]  /*0540*/  ULOP3.LUT UR6, UR20, 0x7, URZ, 0xc0, !UPT ;  /* 0x0000000714067892 */ /* 0x000fc8000f8ec0ff */
[----:B------:R-:W-:-:S09]  /*0550*/  UISETP.NE.AND UP0, UPT, UR6, URZ, UPT ;  /* 0x000000ff0600728c */ /* 0x000fd2000bf05270 */
[----:B------:R-:W-:Y:S05]  /*0560*/  BRA.U !UP0, `(.L_x_5) ;  /* 0x0000000508387547 */ /* 0x000fea000b800000 */
[----:B------:R-:W-:Y:S02]  /*0570*/  UISETP.GE.U32.AND UP0, UPT, UR6, 0x4, UPT ;  /* 0x000000040600788c */ /* 0x000fe4000bf06070 */
[----:B------:R-:W-:-:S04]  /*0580*/  ULOP3.LUT UR5, UR20, 0x3, URZ, 0xc0, !UPT ;  /* 0x0000000314057892 */ /* 0x000fc8000f8ec0ff */
[----:B------:R-:W-:-:S03]  /*0590*/  UISETP.NE.AND UP1, UPT, UR5, URZ, UPT ;  /* 0x000000ff0500728c */ /* 0x000fc6000bf25270 */
[----:B------:R-:W-:Y:S08]  /*05a0*/  BRA.U !UP0, `(.L_x_6) ;  /* 0x00000001087c7547 */ /* 0x000ff0000b800000 */
[----:B------:R-:W1:Y:S01]  /*05b0*/  LDC.64 R6, c[0x0][0x388] ;  /* 0x0000e200ff067b82 */ /* 0x000e620000000a00 */
[----:B------:R-:W2:Y:S01]  /*05c0*/  LDCU.64 UR6, c[0x0][0x380] ;  /* 0x00007000ff0677ac */ /* 0x000ea20008000a00 */
[----:B------:R-:W-:Y:S01]  /*05d0*/  IMAD.U32 R9, RZ, RZ, UR4 ;  /* 0x00000004ff097e24 */ /* 0x000fe2000f8e00ff */
[C---:B------:R-:W-:Y:S02]  /*05e0*/  IADD3 R3, PT, PT, R13.reuse, UR4, RZ ;  /* 0x000000040d037c10 */ /* 0x040fe4000fffe0ff */
[----:B------:R-:W-:Y:S01]  /*05f0*/  IADD3 R10, P0, PT, R13, UR4, RZ ;  /* 0x000000040d0a7c10 */ /* 0x000fe2000ff1e0ff */
[----:B------:R-:W-:Y:S01]  /*0600*/  IMAD R9, R9, UR20, R0 ;  /* 0x0000001409097c24 */ /* 0x000fe2000f8e0200 */
[----:B------:R-:W-:Y:S01]  /*0610*/  MOV R11, UR20 ;  /* 0x00000014000b7c02 */ /* 0x000fe20008000f00 */
[----:B------:R-:W3:Y:S01]  /*0620*/  LDC.64 R4, c[0x0][0x380] ;  /* 0x0000e000ff047b82 */ /* 0x000ee20000000a00 */
[----:B------:R-:W-:Y:S01]  /*0630*/  MOV R15, UR20 ;  /* 0x00000014000f7c02 */ /* 0x000fe20008000f00 */
[----:B-1----:R-:W-:Y:S01]  /*0640*/  IMAD.WIDE R6, R9, 0x4, R6 ;  /* 0x0000000409067825 */ /* 0x002fe200078e0206 */
[----:B------:R-:W-:-:S05]  /*0650*/  MOV R9, UR20 ;  /* 0x0000001400097c02 */ /* 0x000fca0008000f00 */
[----:B------:R-:W-:Y:S02]  /*0660*/  IMAD.WIDE R8, R9, 0x4, R6 ;  /* 0x0000000409087825 */ /* 0x000fe400078e0206 */
[----:B0-----:R-:W4:Y:S02]  /*0670*/  LDG.E R6, desc[UR18][R6.64] ;  /* 0x0000001206067981 */ /* 0x001f24000c1e1900 */
[----:B---3--:R-:W-:Y:S01]  /*0680*/  IMAD.WIDE.U32 R4, R3, 0x4, R4 ;  /* 0x0000000403047825 */ /* 0x008fe200078e0004 */
[----:B------:R-:W-:Y:S01]  /*0690*/  IADD3.X R3, PT, PT, RZ, RZ, RZ, P0, !PT ;  /* 0x000000ffff037210 */ /* 0x000fe200007fe4ff */
[----:B------:R-:W3:Y:S01]  /*06a0*/  LDG.E R17, desc[UR18][R8.64] ;  /* 0x0000001208117981 */ /* 0x000ee2000c1e1900 */
[----:B--2---:R-:W-:-:S03]  /*06b0*/  LEA R2, P0, R10, UR6, 0x2 ;  /* 0x000000060a027c11 */ /* 0x004fc6000f8010ff */
[----:B------:R-:W4:Y:S01]  /*06c0*/  LDG.E R5, desc[UR18][R4.64] ;  /* 0x0000001204057981 */ /* 0x000f22000c1e1900 */
[----:B------:R-:W-:Y:S01]  /*06d0*/  LEA.HI.X R3, R10, UR7, R3, 0x2, P0 ;  /* 0x000000070a037c11 */ /* 0x000fe200080f1403 */
[----:B------:R-:W-:-:S04]  /*06e0*/  IMAD.WIDE R10, R11, 0x4, R8 ;  /* 0x000000040b0a7825 */ /* 0x000fc800078e0208 */
[----:B------:R-:W3:Y:S01]  /*06f0*/  LDG.E R16, desc[UR18][R2.64+0x4] ;  /* 0x0000041202107981 */ /* 0x000ee2000c1e1900 */
[----:B------:R-:W-:-:S03]  /*0700*/  IMAD.WIDE R14, R15, 0x4, R10 ;  /* 0x000000040f0e7825 */ /* 0x000fc600078e020a */
[----:B------:R-:W2:Y:S04]  /*0710*/  LDG.E R19, desc[UR18][R10.64] ;  /* 0x000000120a137981 */ /* 0x000ea8000c1e1900 */
[----:B------:R-:W2:Y:S04]  /*0720*/  LDG.E R18, desc[UR18][R2.64+0x8] ;  /* 0x0000081202127981 */ /* 0x000ea8000c1e1900 */
[----:B------:R-:W5:Y:S04]  /*0730*/  LDG.E R20, desc[UR18][R2.64+0xc] ;  /* 0x00000c1202147981 */ /* 0x000f68000c1e1900 */
[----:B------:R-:W5:Y:S01]  /*0740*/  LDG.E R14, desc[UR18][R14.64] ;  /* 0x000000120e0e7981 */ /* 0x000f62000c1e1900 */
[----:B------:R-:W-:Y:S01]  /*0750*/  UIADD3 UR4, UPT, UPT, UR4, 0x4, URZ ;  /* 0x0000000404047890 */ /* 0x000fe2000fffe0ff */
[----:B----4-:R-:W-:-:S04]  /*0760*/  FFMA R5, R5, R6, R12 ;  /* 0x0000000605057223 */ /* 0x010fc8000000000c */
[----:B---3--:R-:W-:-:S04]  /*0770*/  FFMA R5, R16, R17, R5 ;  /* 0x0000001110057223 */ /* 0x008fc80000000005 */
[----:B--2---:R-:W-:-:S04]  /*0780*/  FFMA R5, R18, R19, R5 ;  /* 0x0000001312057223 */ /* 0x004fc80000000005 */
[----:B-----5:R-:W-:-:S07]  /*0790*/  FFMA R12, R20, R14, R5 ;  /* 0x0000000e140c7223 */ /* 0x020fce0000000005 */
.L_x_6:
[----:B------:R-:W-:Y:S05]  /*07a0*/  BRA.U !UP1, `(.L_x_5) ;  /* 0x0000000109a87547 */ /* 0x000fea000b800000 */
[----:B------:R-:W-:Y:S01]  /*07b0*/  UISETP.NE.AND UP0, UPT, UR5, 0x1, UPT ;  /* 0x000000010500788c */ /* 0x000fe2000bf05270 */
[----:B------:R-:W-:Y:S01]  /*07c0*/  MOV R7, UR4 ;  /* 0x0000000400077c02 */ /* 0x000fe20008000f00 */
[----:B------:R-:W-:Y:S02]  /*07d0*/  ULOP3.LUT UR5, UR20, 0x1, URZ, 0xc0, !UPT ;  /* 0x0000000114057892 */ /* 0x000fe4000f8ec0ff */
[----:B------:R-:W-:Y:S02]  /*07e0*/  MOV R15, UR20 ;  /* 0x00000014000f7c02 */ /* 0x000fe40008000f00 */
[----:B------:R-:W-:Y:S01]  /*07f0*/  UISETP.NE.U32.AND UP1, UPT, UR5, 0x1, UPT ;  /* 0x000000010500788c */ /* 0x000fe2000bf25070 */
[----:B------:R-:W-:-:S04]  /*0800*/  PLOP3.LUT P1, PT, PT, PT, UP0, 0x80, 0x8 ;  /* 0x000000000008781c */ /* 0x000fc80003f2f008 */
[----:B------:R-:W1:Y:S01]  /*0810*/  @UP0 LDCU.128 UR8, c[0x0][0x380] ;  /* 0x00007000ff0807ac */ /* 0x000e620008000c00 */
[----:B------:R-:W-:Y:S01]  /*0820*/  PLOP3.LUT P0, PT, PT, PT, UP1, 0x80, 0x8 ;  /* 0x000000000008781c */ /* 0x000fe20003f0f018 */
[----:B------:R-:W2:Y:S04]  /*0830*/  @UP0 LDCU.64 UR6, c[0x0][0x380] ;  /* 0x00007000ff0607ac */ /* 0x000ea80008000a00 */
[----:B------:R-:W3:Y:S03]  /*0840*/  @!UP1 LDCU.128 UR12, c[0x0][0x380] ;  /* 0x00007000ff0c97ac */ /* 0x000ee60008000c00 */
[C---:B------:R-:W-:Y:S02]  /*0850*/  @P1 IADD3 R3, PT, PT, R13.reuse, UR4, RZ ;  /* 0x000000040d031c10 */ /* 0x040fe4000fffe0ff */
[----:B------:R-:W-:Y:S01]  /*0860*/  @P1 IADD3 R6, P2, PT, R13, UR4, RZ ;  /* 0x000000040d061c10 */ /* 0x000fe2000ff5e0ff */
[----:B------:R-:W-:Y:S01]  /*0870*/  @UP0 UIADD3 UR4, UPT, UPT, UR4, 0x2, URZ ;  /* 0x0000000204040890 */ /* 0x000fe2000fffe0ff */
[----:B-1----:R-:W-:Y:S01]  /*0880*/  MOV R11, UR9 ;  /* 0x00000009000b7c02 */ /* 0x002fe20008000f00 */
[----:B------:R-:W-:Y:S01]  /*0890*/  IMAD.U32 R10, RZ, RZ, UR8 ;  /* 0x00000008ff0a7e24 */ /* 0x000fe2000f8e00ff */
[----:B------:R-:W-:-:S02]  /*08a0*/  MOV R4, UR10 ;  /* 0x0000000a00047c02 */ /* 0x000fc40008000f00 */
[----:B------:R-:W-:Y:S01]  /*08b0*/  MOV R5, UR11 ;  /* 0x0000000b00057c02 */ /* 0x000fe20008000f00 */
[----:B------:R-:W-:-:S04]  /*08c0*/  @P1 IMAD.WIDE.U32 R10, R3, 0x4, R10 ;  /* 0x00000004030a1825 */ /* 0x000fc800078e000a */
[----:B------:R-:W-:Y:S01]  /*08d0*/  @P1 IMAD R3, R7, UR20, R0 ;  /* 0x0000001407031c24 */ /* 0x000fe2000f8e0200 */
[----:B------:R-:W-:Y:S01]  /*08e0*/  @P1 IADD3.X R7, PT, PT, RZ, RZ, RZ, P2, !PT ;  /* 0x000000ffff071210 */ /* 0x000fe200017fe4ff */
[----:B------:R-:W-:Y:S01]  /*08f0*/  IMAD.U32 R19, RZ, RZ, UR4 ;  /* 0x00000004ff137e24 */ /* 0x000fe2000f8e00ff */
[C---:B--2---:R-:W-:Y:S01]  /*0900*/  @P1 LEA R2, P2, R6.reuse, UR6, 0x2 ;  /* 0x0000000606021c11 */ /* 0x044fe2000f8410ff */
[----:B------:R-:W-:Y:S01]  /*0910*/  @P1 IMAD.WIDE R4, R3, 0x4, R4 ;  /* 0x0000000403041825 */ /* 0x000fe200078e0204 */
[----:B------:R-:W-:Y:S01]  /*0920*/  @!P0 IADD3 R17, PT, PT, R13, UR4, RZ ;  /* 0x000000040d118c10 */ /* 0x000fe2000fffe0ff */
[----:B0-----:R-:W2:Y:S01]  /*0930*/  @P1 LDG.E R11, desc[UR18][R10.64] ;  /* 0x000000120a0b1981 */ /* 0x001ea2000c1e1900 */
[----:B------:R-:W-:Y:S01]  /*0940*/  @P1 LEA.HI.X R3, R6, UR7, R7, 0x2, P2 ;  /* 0x0000000706031c11 */ /* 0x000fe200090f1407 */
[----:B------:R-:W-:Y:S01]  /*0950*/  @!P0 IMAD R19, R19, UR20, R0 ;  /* 0x0000001413138c24 */ /* 0x000fe2000f8e0200 */
[----:B---3--:R-:W-:Y:S01]  /*0960*/  MOV R6, UR12 ;  /* 0x0000000c00067c02 */ /* 0x008fe20008000f00 */
[----:B------:R-:W-:Y:S01]  /*0970*/  @P1 IMAD.WIDE R14, R15, 0x4, R4 ;  /* 0x000000040f0e1825 */ /* 0x000fe200078e0204 */
[----:B------:R-:W-:Y:S01]  /*0980*/  MOV R7, UR13 ;  /* 0x0000000d00077c02 */ /* 0x000fe20008000f00 */
[----:B------:R-:W2:Y:S01]  /*0990*/  @P1 LDG.E R4, desc[UR18][R4.64] ;  /* 0x0000001204041981 */ /* 0x000ea2000c1e1900 */
[----:B------:R-:W-:-:S02]  /*09a0*/  MOV R8, UR14 ;  /* 0x0000000e00087c02 */ /* 0x000fc40008000f00 */
[----:B------:R-:W-:Y:S01]  /*09b0*/  MOV R9, UR15 ;  /* 0x0000000f00097c02 */ /* 0x000fe20008000f00 */
[----:B------:R-:W-:Y:S01]  /*09c0*/  @!P0 IMAD.WIDE.U32 R6, R17, 0x4, R6 ;  /* 0x0000000411068825 */ /* 0x000fe200078e0006 */
[----:B------:R-:W3:Y:S03]  /*09d0*/  @P1 LDG.E R14, desc[UR18][R14.64] ;  /* 0x000000120e0e1981 */ /* 0x000ee6000c1e1900 */
[----:B------:R-:W-:Y:S01]  /*09e0*/  @!P0 IMAD.WIDE R8, R19, 0x4, R8 ;  /* 0x0000000413088825 */ /* 0x000fe200078e0208 */
[----:B------:R-:W3:Y:S04]  /*09f0*/  @P1 LDG.E R2, desc[UR18][R2.64+0x4] ;  /* 0x0000041202021981 */ /* 0x000ee8000c1e1900 */
[----:B------:R-:W4:Y:S04]  /*0a00*/  @!P0 LDG.E R7, desc[UR18][R6.64] ;  /* 0x0000001206078981 */ /* 0x000f28000c1e1900 */
[----:B------:R-:W4:Y:S01]  /*0a10*/  @!P0 LDG.E R8, desc[UR18][R8.64] ;  /* 0x0000001208088981 */ /* 0x000f22000c1e1900 */
[----:B--2---:R-:W-:-:S04]  /*0a20*/  @P1 FFMA R11, R11, R4, R12 ;  /* 0x000000040b0b1223 */ /* 0x004fc8000000000c */
[----:B---3--:R-:W-:-:S04]  /*0a30*/  @P1 FFMA R12, R2, R14, R11 ;  /* 0x0000000e020c1223 */ /* 0x008fc8000000000b */
[----:B----4-:R-:W-:-:S07]  /*0a40*/  @!P0 FFMA R12, R7, R8, R12 ;  /* 0x00000008070c8223 */ /* 0x010fce000000000c */
.L_x_5:
[----:B------:R-:W1:Y:S01]  /*0a50*/  LDC.64 R2, c[0x0][0x390] ;  /* 0x0000e400ff027b82 */ /* 0x000e620000000a00 */
[----:B------:R-:W-:-:S05]  /*0a60*/  IADD3 R13, PT, PT, R0, R13, RZ ;  /* 0x0000000d000d7210 */ /* 0x000fca0007ffe0ff */
[----:B-1----:R-:W-:-:S05]  /*0a70*/  IMAD.WIDE R2, R13, 0x4, R2 ;  /* 0x000000040d027825 */ /* 0x002fca00078e0202 */
[----:B0-----:R-:W-:Y:S01]  /*0a80*/  STG.E desc[UR18][R2.64], R12 ;  /* 0x0000000c02007986 */ /* 0x001fe2000c101912 */
[----:B------:R-:W-:Y:S05]  /*0a90*/  EXIT ;  /* 0x000000000000794d */ /* 0x000fea0003800000 */
.L_x_7:
        /* <DEDUP_REMOVED lines=14> */
.L_x_9:


//--------------------- .nv.shared._Z19matrixMultiplyTiledPfS_S_i --------------------------
	.section	.nv.shared._Z19matrixMultiplyTiledPfS_S_i,"aw",@nobits
	.sectionflags	@""
	.align	4
.nv.shared._Z19matrixMultiplyTiledPfS_S_i:
	.zero		3072


//--------------------- .nv.shared.reserved.0     --------------------------
	.section	.nv.shared.reserved.0,"aw",@nobits
	.weak		__nv_reservedSMEM_offset_0_alias
	.size		__nv_reservedSMEM_offset_0_alias, 0, 64
	.other		__nv_reservedSMEM_offset_0_alias,@"STO_CUDA_RESERVED_SHARED STV_DEFAULT"
__nv_reservedSMEM_offset_0_alias:
	.zero		0
	.zero		64


//--------------------- .nv.constant0._Z19matrixMultiplyTiledPfS_S_i --------------------------
	.section	.nv.constant0._Z19matrixMultiplyTiledPfS_S_i,"a",@progbits
	.sectionflags	@""
	.align	4
.nv.constant0._Z19matrixMultiplyTiledPfS_S_i:
	.zero		924


//--------------------- .nv.constant0._Z17matrixMultiplyGPUPfS_S_i --------------------------
	.section	.nv.constant0._Z17matrixMultiplyGPUPfS_S_i,"a",@progbits
	.sectionflags	@""
	.align	4
.nv.constant0._Z17matrixMultiplyGPUPfS_S_i:
	.zero		924


//--------------------- SYMBOLS --------------------------

	.type		.nv.reservedSmem.offset0,@object
	.size		.nv.reservedSmem.offset0,0x4
	.type		.nv.reservedSmem.cap,@object
	.size		.nv.reservedSmem.cap,0x4
